	.headerflags	@"EF_CUDA_TEXMODE_UNIFIED EF_CUDA_64BIT_ADDRESS EF_CUDA_ACCELERATORS EF_CUDA_SM90 EF_CUDA_VIRTUAL_SM(EF_CUDA_SM90)"
	.elftype	@"ET_EXEC"


//--------------------- .nv.info                  --------------------------
	.section	.nv.info,"",@"SHT_CUDA_INFO"
	.align	4


	//----- nvinfo : EIATTR_REGCOUNT
	.align		4
        /*0000*/ 	.byte	0x04, 0x2f
        /*0002*/ 	.short	(.L_3 - .L_2)
	.align		4
.L_2:
        /*0004*/ 	.word	index@(triton_poi_fused__native_batch_norm_legit_no_training_add_relu_22)
        /*0008*/ 	.word	0x00000022


	//----- nvinfo : EIATTR_MIN_STACK_SIZE
	.align		4
.L_3:
        /*000c*/ 	.byte	0x04, 0x12
        /*000e*/ 	.short	(.L_5 - .L_4)
	.align		4
.L_4:
        /*0010*/ 	.word	index@(triton_poi_fused__native_batch_norm_legit_no_training_add_relu_22)
        /*0014*/ 	.word	0x00000000


	//----- nvinfo : EIATTR_FRAME_SIZE
	.align		4
.L_5:
        /*0018*/ 	.byte	0x04, 0x11
        /*001a*/ 	.short	(.L_7 - .L_6)
	.align		4
.L_6:
        /*001c*/ 	.word	index@(triton_poi_fused__native_batch_norm_legit_no_training_add_relu_22)
        /*0020*/ 	.word	0x00000000


	//----- nvinfo : EIATTR_MIN_STACK_SIZE
	.align		4
.L_7:
        /*0024*/ 	.byte	0x04, 0x12
        /*0026*/ 	.short	(.L_9 - .L_8)
	.align		4
.L_8:
        /*0028*/ 	.word	index@(triton_poi_fused__native_batch_norm_legit_no_training_add_relu_22)
        /*002c*/ 	.word	0x00000000
.L_9:


//--------------------- .nv.info.triton_poi_fused__native_batch_norm_legit_no_training_add_relu_22 --------------------------
	.section	.nv.info.triton_poi_fused__native_batch_norm_legit_no_training_add_relu_22,"",@"SHT_CUDA_INFO"
	.sectionflags	@""
	.align	4


	//----- nvinfo : EIATTR_CUDA_API_VERSION
	.align		4
        /*0000*/ 	.byte	0x04, 0x37
        /*0002*/ 	.short	(.L_11 - .L_10)
.L_10:
        /*0004*/ 	.word	0x0000007c


	//----- nvinfo : EIATTR_KPARAM_INFO
	.align		4
.L_11:
        /*0008*/ 	.byte	0x04, 0x17
        /*000a*/ 	.short	(.L_13 - .L_12)
.L_12:
        /*000c*/ 	.word	0x00000000
        /*0010*/ 	.short	0x000a
        /*0012*/ 	.short	0x0050
        /*0014*/ 	.byte	0x00, 0xf0, 0x11, 0x00


	//----- nvinfo : EIATTR_KPARAM_INFO
	.align		4
.L_13:
        /*0018*/ 	.byte	0x04, 0x17
        /*001a*/ 	.short	(.L_15 - .L_14)
.L_14:
        /*001c*/ 	.word	0x00000000
        /*0020*/ 	.short	0x0009
        /*0022*/ 	.short	0x0048
        /*0024*/ 	.byte	0x00, 0xf4, 0x21, 0x00


	//----- nvinfo : EIATTR_KPARAM_INFO
	.align		4
.L_15:
        /*0028*/ 	.byte	0x04, 0x17
        /*002a*/ 	.short	(.L_17 - .L_16)
.L_16:
        /*002c*/ 	.word	0x00000000
        /*0030*/ 	.short	0x0008
        /*0032*/ 	.short	0x0040
        /*0034*/ 	.byte	0x00, 0xf4, 0x21, 0x00


	//----- nvinfo : EIATTR_KPARAM_INFO
	.align		4
.L_17:
        /*0038*/ 	.byte	0x04, 0x17
        /*003a*/ 	.short	(.L_19 - .L_18)
.L_18:
        /*003c*/ 	.word	0x00000000
        /*0040*/ 	.short	0x0007
        /*0042*/ 	.short	0x0038
        /*0044*/ 	.byte	0x00, 0xf4, 0x21, 0x00


	//----- nvinfo : EIATTR_KPARAM_INFO
	.align		4
.L_19:
        /*0048*/ 	.byte	0x04, 0x17
        /*004a*/ 	.short	(.L_21 - .L_20)
.L_20:
        /*004c*/ 	.word	0x00000000
        /*0050*/ 	.short	0x0006
        /*0052*/ 	.short	0x0030
        /*0054*/ 	.byte	0x00, 0xf4, 0x21, 0x00


	//----- nvinfo : EIATTR_KPARAM_INFO
	.align		4
.L_21:
        /*0058*/ 	.byte	0x04, 0x17
        /*005a*/ 	.short	(.L_23 - .L_22)
.L_22:
        /*005c*/ 	.word	0x00000000
        /*0060*/ 	.short	0x0005
        /*0062*/ 	.short	0x0028
        /*0064*/ 	.byte	0x00, 0xf4, 0x21, 0x00


	//----- nvinfo : EIATTR_KPARAM_INFO
	.align		4
.L_23:
        /*0068*/ 	.byte	0x04, 0x17
        /*006a*/ 	.short	(.L_25 - .L_24)
.L_24:
        /*006c*/ 	.word	0x00000000
        /*0070*/ 	.short	0x0004
        /*0072*/ 	.short	0x0020
        /*0074*/ 	.byte	0x00, 0xf4, 0x21, 0x00


	//----- nvinfo : EIATTR_KPARAM_INFO
	.align		4
.L_25:
        /*0078*/ 	.byte	0x04, 0x17
        /*007a*/ 	.short	(.L_27 - .L_26)
.L_26:
        /*007c*/ 	.word	0x00000000
        /*0080*/ 	.short	0x0003
        /*0082*/ 	.short	0x0018
        /*0084*/ 	.byte	0x00, 0xf4, 0x21, 0x00


	//----- nvinfo : EIATTR_KPARAM_INFO
	.align		4
.L_27:
        /*0088*/ 	.byte	0x04, 0x17
        /*008a*/ 	.short	(.L_29 - .L_28)
.L_28:
        /*008c*/ 	.word	0x00000000
        /*0090*/ 	.short	0x0002
        /*0092*/ 	.short	0x0010
        /*0094*/ 	.byte	0x00, 0xf4, 0x21, 0x00


	//----- nvinfo : EIATTR_KPARAM_INFO
	.align		4
.L_29:
        /*0098*/ 	.byte	0x04, 0x17
        /*009a*/ 	.short	(.L_31 - .L_30)
.L_30:
        /*009c*/ 	.word	0x00000000
        /*00a0*/ 	.short	0x0001
        /*00a2*/ 	.short	0x0008
        /*00a4*/ 	.byte	0x00, 0xf4, 0x21, 0x00


	//----- nvinfo : EIATTR_KPARAM_INFO
	.align		4
.L_31:
        /*00a8*/ 	.byte	0x04, 0x17
        /*00aa*/ 	.short	(.L_33 - .L_32)
.L_32:
        /*00ac*/ 	.word	0x00000000
        /*00b0*/ 	.short	0x0000
        /*00b2*/ 	.short	0x0000
        /*00b4*/ 	.byte	0x00, 0xf4, 0x21, 0x00


	//----- nvinfo : EIATTR_SPARSE_MMA_MASK
	.align		4
.L_33:
        /*00b8*/ 	.byte	0x03, 0x50
        /*00ba*/ 	.short	0x0000


	//----- nvinfo : EIATTR_MAXREG_COUNT
	.align		4
        /*00bc*/ 	.byte	0x03, 0x1b
        /*00be*/ 	.short	0x00ff


	//----- nvinfo : EIATTR_EXIT_INSTR_OFFSETS
	.align		4
        /*00c0*/ 	.byte	0x04, 0x1c
        /*00c2*/ 	.short	(.L_35 - .L_34)


	//   ....[0]....
.L_34:
        /*00c4*/ 	.word	0x00000780


	//----- nvinfo : EIATTR_REQNTID
	.align		4
.L_35:
        /*00c8*/ 	.byte	0x04, 0x10
        /*00ca*/ 	.short	(.L_37 - .L_36)
.L_36:
        /*00cc*/ 	.word	0x00000080
        /*00d0*/ 	.word	0x00000001
        /*00d4*/ 	.word	0x00000001


	//----- nvinfo : EIATTR_CBANK_PARAM_SIZE
	.align		4
.L_37:
        /*00d8*/ 	.byte	0x03, 0x19
        /*00da*/ 	.short	0x0054


	//----- nvinfo : EIATTR_PARAM_CBANK
	.align		4
        /*00dc*/ 	.byte	0x04, 0x0a
        /*00de*/ 	.short	(.L_39 - .L_38)
	.align		4
.L_38:
        /*00e0*/ 	.word	index@(.nv.constant0.triton_poi_fused__native_batch_norm_legit_no_training_add_relu_22)
        /*00e4*/ 	.short	0x0210
        /*00e6*/ 	.short	0x0054


	//----- nvinfo : EIATTR_SW_WAR
	.align		4
.L_39:
        /*00e8*/ 	.byte	0x04, 0x36
        /*00ea*/ 	.short	(.L_41 - .L_40)
.L_40:
        /*00ec*/ 	.word	0x00000008
.L_41:


//--------------------- .nv.callgraph             --------------------------
	.section	.nv.callgraph,"",@"SHT_CUDA_CALLGRAPH"
	.align	4
	.sectionentsize	8
	.align		4
        /*0000*/ 	.word	0x00000000
	.align		4
        /*0004*/ 	.word	0xffffffff
	.align		4
        /*0008*/ 	.word	0x00000000
	.align		4
        /*000c*/ 	.word	0xfffffffe
	.align		4
        /*0010*/ 	.word	0x00000000
	.align		4
        /*0014*/ 	.word	0xfffffffd
	.align		4
        /*0018*/ 	.word	0x00000000
	.align		4
        /*001c*/ 	.word	0xfffffffc


//--------------------- .nv.constant4             --------------------------
	.section	.nv.constant4,"a",@progbits
	.align	8
	.align		8
.nv.constant4:
        /*0000*/ 	.dword	_$_str
	.align		8
        /*0008*/ 	.dword	_$_str_$_2


//--------------------- .text.triton_poi_fused__native_batch_norm_legit_no_training_add_relu_22 --------------------------
	.section	.text.triton_poi_fused__native_batch_norm_legit_no_training_add_relu_22,"ax",@progbits
	.align	128
        .global         triton_poi_fused__native_batch_norm_legit_no_training_add_relu_22
        .type           triton_poi_fused__native_batch_norm_legit_no_training_add_relu_22,@function
        .size           triton_poi_fused__native_batch_norm_legit_no_training_add_relu_22,(.L_x_1 - triton_poi_fused__native_batch_norm_legit_no_training_add_relu_22)
        .other          triton_poi_fused__native_batch_norm_legit_no_training_add_relu_22,@"STO_CUDA_ENTRY STV_DEFAULT"
triton_poi_fused__native_batch_norm_legit_no_training_add_relu_22:
.text.triton_poi_fused__native_batch_norm_legit_no_training_add_relu_22:
[----:B------:R-:W-:Y:S01]  /*0000*/  LDC R1, c[0x0][0x28] ;  /* 0x00000a00ff017b82 */ /* 0x000fe20000000800 */
[----:B------:R-:W1:Y:S07]  /*0010*/  S2R R0, SR_TID.X ;  /* 0x0000000000007919 */ /* 0x000e6e0000002100 */
[----:B------:R-:W2:Y:S01]  /*0020*/  LDC.64 R4, c[0x0][0x240] ;  /* 0x00009000ff047b82 */ /* 0x000ea20000000a00 */
[----:B------:R-:W-:Y:S01]  /*0030*/  ULDC.64 UR4, c[0x0][0x208] ;  /* 0x0000820000047ab9 */ /* 0x000fe20000000a00 */
[----:B------:R-:W3:Y:S06]  /*0040*/  S2R R25, SR_CTAID.X ;  /* 0x0000000000197919 */ /* 0x000eec0000002500 */
[----:B------:R-:W4:Y:S08]  /*0050*/  LDC.64 R12, c[0x0][0x228] ;  /* 0x00008a00ff0c7b82 */ /* 0x000f300000000a00 */
[----:B------:R-:W5:Y:S01]  /*0060*/  LDC.64 R16, c[0x0][0x230] ;  /* 0x00008c00ff107b82 */ /* 0x000f620000000a00 */
[----:B------:R-:W-:-:S07]  /*0070*/  HFMA2.MMA R21, -RZ, RZ, 1.625, 0 ;  /* 0x3e800000ff157435 */ /* 0x000fce00000001ff */
[----:B------:R-:W5:Y:S01]  /*0080*/  LDC.64 R28, c[0x0][0x210] ;  /* 0x00008400ff1c7b82 */ /* 0x000f620000000a00 */
[----:B-1----:R-:W-:-:S07]  /*0090*/  SHF.L.U32 R0, R0, 0x2, RZ ;  /* 0x0000000200007819 */ /* 0x002fce00000006ff */
[----:B------:R-:W1:Y:S01]  /*00a0*/  LDC.64 R30, c[0x0][0x238] ;  /* 0x00008e00ff1e7b82 */ /* 0x000e620000000a00 */
[----:B---3--:R-:W-:Y:S02]  /*00b0*/  SHF.R.S32.HI R2, RZ, 0x16, R25 ;  /* 0x00000016ff027819 */ /* 0x008fe40000011419 */
[----:B------:R-:W-:Y:S02]  /*00c0*/  LOP3.LUT R0, R0, 0x1fc, RZ, 0xc0, !PT ;  /* 0x000001fc00007812 */ /* 0x000fe400078ec0ff */
[----:B------:R-:W-:Y:S02]  /*00d0*/  SGXT R2, R2, 0x1 ;  /* 0x000000010202781a */ /* 0x000fe40000000200 */
[----:B------:R-:W-:-:S04]  /*00e0*/  LEA R25, R25, R0, 0x9 ;  /* 0x0000000019197211 */ /* 0x000fc800078e48ff */
[----:B------:R-:W-:-:S04]  /*00f0*/  LEA.HI R2, R2, R25, RZ, 0x6 ;  /* 0x0000001902027211 */ /* 0x000fc800078f30ff */
[----:B------:R-:W-:-:S04]  /*0100*/  LOP3.LUT R2, R2, 0xffffffc0, RZ, 0xc0, !PT ;  /* 0xffffffc002027812 */ /* 0x000fc800078ec0ff */
[----:B------:R-:W-:Y:S02]  /*0110*/  IADD3 R26, R25, -R2, RZ ;  /* 0x80000002191a7210 */ /* 0x000fe40007ffe0ff */
[----:B------:R-:W3:Y:S03]  /*0120*/  LDC.64 R2, c[0x0][0x220] ;  /* 0x00008800ff027b82 */ /* 0x000ee60000000a00 */
[----:B--2---:R-:W-:-:S06]  /*0130*/  IMAD.WIDE R4, R26, 0x4, R4 ;  /* 0x000000041a047825 */ /* 0x004fcc00078e0204 */
[----:B------:R-:W2:Y:S01]  /*0140*/  LDG.E.EL.128 R4, desc[UR4][R4.64] ;  /* 0x0000000404047981 */ /* 0x000ea2000c2e1d00 */
[----:B----4-:R-:W-:-:S04]  /*0150*/  IMAD.WIDE R12, R25, 0x4, R12 ;  /* 0x00000004190c7825 */ /* 0x010fc800078e020c */
[C---:B-----5:R-:W-:Y:S02]  /*0160*/  IMAD.WIDE R16, R25.reuse, 0x4, R16 ;  /* 0x0000000419107825 */ /* 0x060fe400078e0210 */
[----:B------:R-:W4:Y:S04]  /*0170*/  LDG.E.128 R12, desc[UR4][R12.64] ;  /* 0x000000040c0c7981 */ /* 0x000f28000c1e1d00 */
[----:B------:R-:W4:Y:S01]  /*0180*/  LDG.E.128 R16, desc[UR4][R16.64] ;  /* 0x0000000410107981 */ /* 0x000f22000c1e1d00 */
[----:B0-----:R-:W-:-:S04]  /*0190*/  IMAD.WIDE R28, R25, 0x4, R28 ;  /* 0x00000004191c7825 */ /* 0x001fc800078e021c */
[----:B--2---:R-:W-:Y:S01]  /*01a0*/  FADD R8, R4, 9.9999997473787516356e-06 ;  /* 0x3727c5ac04087421 */ /* 0x004fe20000000000 */
[----:B------:R-:W-:Y:S01]  /*01b0*/  FADD R9, R5, 9.9999997473787516356e-06 ;  /* 0x3727c5ac05097421 */ /* 0x000fe20000000000 */
[----:B------:R-:W-:Y:S01]  /*01c0*/  FADD R6, R6, 9.9999997473787516356e-06 ;  /* 0x3727c5ac06067421 */ /* 0x000fe20000000000 */
[----:B------:R-:W-:Y:S01]  /*01d0*/  FADD R7, R7, 9.9999997473787516356e-06 ;  /* 0x3727c5ac07077421 */ /* 0x000fe20000000000 */
[----:B------:R-:W0:Y:S01]  /*01e0*/  MUFU.SQRT R24, R8 ;  /* 0x0000000800187308 */ /* 0x000e220000002000 */
[----:B------:R-:W2:Y:S07]  /*01f0*/  LDC.64 R4, c[0x0][0x218] ;  /* 0x00008600ff047b82 */ /* 0x000eae0000000a00 */
[----:B------:R3:W5:Y:S01]  /*0200*/  MUFU.SQRT R22, R9 ;  /* 0x0000000900167308 */ /* 0x0007620000002000 */
[----:B0-----:R-:W-:-:S07]  /*0210*/  FSETP.GT.AND P6, PT, R24, 8.50705917302346158658e+37, PT ;  /* 0x7e8000001800780b */ /* 0x001fce0003fc4000 */
[----:B------:R-:W0:Y:S01]  /*0220*/  MUFU.SQRT R0, R6 ;  /* 0x0000000600007308 */ /* 0x000e220000002000 */
[----:B------:R-:W-:Y:S01]  /*0230*/  FSETP.GEU.AND P5, PT, R24, 1.175494350822287508e-38, PT ;  /* 0x008000001800780b */ /* 0x000fe20003fae000 */
[----:B---3--:R-:W-:Y:S01]  /*0240*/  IMAD.WIDE R8, R25, 0x4, R2 ;  /* 0x0000000419087825 */ /* 0x008fe200078e0202 */
[----:B-----5:R-:W-:-:S05]  /*0250*/  FSETP.GT.AND P4, PT, R22, 8.50705917302346158658e+37, PT ;  /* 0x7e8000001600780b */ /* 0x020fca0003f84000 */
[----:B------:R3:W5:Y:S01]  /*0260*/  MUFU.SQRT R20, R7 ;  /* 0x0000000700147308 */ /* 0x0007620000002000 */
[----:B------:R-:W-:Y:S01]  /*0270*/  FSETP.GEU.AND P3, PT, R22, 1.175494350822287508e-38, PT ;  /* 0x008000001600780b */ /* 0x000fe20003f6e000 */
[----:B------:R-:W4:Y:S01]  /*0280*/  LDG.E.128 R8, desc[UR4][R8.64] ;  /* 0x0000000408087981 */ /* 0x000f22000c1e1d00 */
[----:B------:R-:W-:Y:S01]  /*0290*/  @P6 FMUL R24, R24, 0.25 ;  /* 0x3e80000018186820 */ /* 0x000fe20000400000 */
[----:B0-----:R-:W-:-:S03]  /*02a0*/  FSETP.GT.AND P2, PT, R0, 8.50705917302346158658e+37, PT ;  /* 0x7e8000000000780b */ /* 0x001fc60003f44000 */
[----:B------:R-:W-:Y:S01]  /*02b0*/  @!P5 FMUL R24, R24, 16777216 ;  /* 0x4b8000001818d820 */ /* 0x000fe20000400000 */
[----:B------:R-:W-:Y:S02]  /*02c0*/  FSETP.GEU.AND P0, PT, R0, 1.175494350822287508e-38, PT ;  /* 0x008000000000780b */ /* 0x000fe40003f0e000 */
[----:B---3--:R-:W-:Y:S01]  /*02d0*/  FSEL R7, R21, 1, P6 ;  /* 0x3f80000015077808 */ /* 0x008fe20003000000 */
[----:B------:R-:W-:Y:S02]  /*02e0*/  @P4 FMUL R22, R22, 0.25 ;  /* 0x3e80000016164820 */ /* 0x000fe40000400000 */
[----:B------:R-:W0:Y:S01]  /*02f0*/  MUFU.RCP R24, R24 ;  /* 0x0000001800187308 */ /* 0x000e220000001000 */
[----:B-----5:R-:W-:Y:S01]  /*0300*/  FSETP.GT.AND P1, PT, R20, 8.50705917302346158658e+37, PT ;  /* 0x7e8000001400780b */ /* 0x020fe20003f24000 */
[----:B------:R-:W-:Y:S01]  /*0310*/  @!P3 FMUL R22, R22, 16777216 ;  /* 0x4b8000001616b820 */ /* 0x000fe20000400000 */
[----:B------:R-:W-:Y:S01]  /*0320*/  FSETP.GEU.AND P6, PT, R20, 1.175494350822287508e-38, PT ;  /* 0x008000001400780b */ /* 0x000fe20003fce000 */
[----:B------:R-:W-:-:S04]  /*0330*/  @P2 FMUL R0, R0, 0.25 ;  /* 0x3e80000000002820 */ /* 0x000fc80000400000 */
[----:B------:R-:W3:Y:S01]  /*0340*/  MUFU.RCP R3, R22 ;  /* 0x0000001600037308 */ /* 0x000ee20000001000 */
[----:B------:R-:W-:-:S05]  /*0350*/  @!P0 FMUL R0, R0, 16777216 ;  /* 0x4b80000000008820 */ /* 0x000fca0000400000 */
[----:B------:R-:W-:Y:S01]  /*0360*/  @P1 FMUL R20, R20, 0.25 ;  /* 0x3e80000014141820 */ /* 0x000fe20000400000 */
[----:B------:R-:W-:-:S03]  /*0370*/  FSEL R6, R21, 1, P4 ;  /* 0x3f80000015067808 */ /* 0x000fc60002000000 */
[----:B------:R-:W-:Y:S01]  /*0380*/  @!P6 FMUL R20, R20, 16777216 ;  /* 0x4b8000001414e820 */ /* 0x000fe20000400000 */
[----:B------:R-:W5:Y:S01]  /*0390*/  MUFU.RCP R0, R0 ;  /* 0x0000000000007308 */ /* 0x000f620000001000 */
[----:B------:R-:W-:Y:S01]  /*03a0*/  @!P5 FMUL R7, R7, 16777216 ;  /* 0x4b8000000707d820 */ /* 0x000fe20000400000 */
[----:B------:R-:W-:Y:S01]  /*03b0*/  @!P3 FMUL R6, R6, 16777216 ;  /* 0x4b8000000606b820 */ /* 0x000fe20000400000 */
[----:B------:R-:W-:Y:S01]  /*03c0*/  FSEL R23, R21, 1, P2 ;  /* 0x3f80000015177808 */ /* 0x000fe20001000000 */
[----:B--2---:R-:W-:-:S04]  /*03d0*/  IMAD.WIDE R4, R25, 0x4, R4 ;  /* 0x0000000419047825 */ /* 0x004fc800078e0204 */
[----:B------:R-:W2:Y:S01]  /*03e0*/  MUFU.RCP R2, R20 ;  /* 0x0000001400027308 */ /* 0x000ea20000001000 */
[----:B------:R-:W-:Y:S01]  /*03f0*/  FSEL R21, R21, 1, P1 ;  /* 0x3f80000015157808 */ /* 0x000fe20000800000 */
[----:B0-----:R-:W-:Y:S01]  /*0400*/  FMUL R24, R24, R7 ;  /* 0x0000000718187220 */ /* 0x001fe20000400000 */
[----:B---3--:R-:W-:Y:S01]  /*0410*/  FMUL R3, R3, R6 ;  /* 0x0000000603037220 */ /* 0x008fe20000400000 */
[----:B------:R-:W-:Y:S01]  /*0420*/  @!P0 FMUL R23, R23, 16777216 ;  /* 0x4b80000017178820 */ /* 0x000fe20000400000 */
[----:B------:R-:W3:Y:S01]  /*0430*/  LDG.E.128 R4, desc[UR4][R4.64] ;  /* 0x0000000404047981 */ /* 0x000ee2000c1e1d00 */
[----:B------:R-:W-:Y:S02]  /*0440*/  @!P6 FMUL R21, R21, 16777216 ;  /* 0x4b8000001515e820 */ /* 0x000fe40000400000 */
[----:B-----5:R-:W-:Y:S02]  /*0450*/  FMUL R0, R0, R23 ;  /* 0x0000001700007220 */ /* 0x020fe40000400000 */
[----:B--2---:R-:W-:-:S02]  /*0460*/  FMUL R2, R2, R21 ;  /* 0x0000001502027220 */ /* 0x004fc40000400000 */
[----:B------:R-:W2:Y:S01]  /*0470*/  LDG.E.128 R20, desc[UR4][R28.64] ;  /* 0x000000041c147981 */ /* 0x000ea2000c1e1d00 */
[----:B----4-:R-:W-:Y:S01]  /*0480*/  FADD R27, R12, R16 ;  /* 0x000000100c1b7221 */ /* 0x010fe20000000000 */
[----:B------:R-:W-:Y:S01]  /*0490*/  FADD R16, R13, R17 ;  /* 0x000000110d107221 */ /* 0x000fe20000000000 */
[----:B------:R-:W-:Y:S01]  /*04a0*/  FADD R13, R14, R18 ;  /* 0x000000120e0d7221 */ /* 0x000fe20000000000 */
[----:B------:R-:W-:Y:S02]  /*04b0*/  FADD R18, R15, R19 ;  /* 0x000000130f127221 */ /* 0x000fe40000000000 */
[----:B------:R-:W0:Y:S01]  /*04c0*/  LDC.64 R14, c[0x0][0x250] ;  /* 0x00009400ff0e7b82 */ /* 0x000e220000000a00 */
[----:B------:R-:W-:-:S07]  /*04d0*/  FADD R19, R10, R13 ;  /* 0x0000000d0a137221 */ /* 0x000fce0000000000 */
[----:B------:R-:W4:Y:S01]  /*04e0*/  LDC.64 R12, c[0x0][0x248] ;  /* 0x00009200ff0c7b82 */ /* 0x000f220000000a00 */
[----:B------:R-:W-:Y:S01]  /*04f0*/  FADD R16, R9, R16 ;  /* 0x0000001009107221 */ /* 0x000fe20000000000 */
[----:B------:R-:W-:Y:S01]  /*0500*/  FADD R17, R8, R27 ;  /* 0x0000001b08117221 */ /* 0x000fe20000000000 */
[----:B-1----:R-:W-:-:S04]  /*0510*/  IMAD.WIDE R8, R26, 0x4, R30 ;  /* 0x000000041a087825 */ /* 0x002fc800078e021e */
[----:B------:R-:W-:Y:S02]  /*0520*/  FADD R18, R11, R18 ;  /* 0x000000120b127221 */ /* 0x000fe40000000000 */
[----:B------:R-:W5:Y:S01]  /*0530*/  LDG.E.EL.128 R8, desc[UR4][R8.64] ;  /* 0x0000000408087981 */ /* 0x000f62000c2e1d00 */
[----:B----4-:R-:W-:-:S04]  /*0540*/  IMAD.WIDE R12, R26, 0x4, R12 ;  /* 0x000000041a0c7825 */ /* 0x010fc800078e020c */
[----:B0-----:R-:W-:Y:S02]  /*0550*/  IMAD.WIDE R26, R26, 0x4, R14 ;  /* 0x000000041a1a7825 */ /* 0x001fe400078e020e */
[----:B------:R-:W4:Y:S02]  /*0560*/  LDG.E.EL.128 R12, desc[UR4][R12.64] ;  /* 0x000000040c0c7981 */ /* 0x000f24000c2e1d00 */
[----:B---3--:R-:W-:Y:S01]  /*0570*/  FADD R17, R4, R17 ;  /* 0x0000001104117221 */ /* 0x008fe20000000000 */
[----:B------:R-:W-:Y:S01]  /*0580*/  FADD R4, R7, R18 ;  /* 0x0000001207047221 */ /* 0x000fe20000000000 */
[----:B------:R-:W-:Y:S01]  /*0590*/  FADD R16, R5, R16 ;  /* 0x0000001005107221 */ /* 0x000fe20000000000 */
[----:B------:R-:W-:Y:S02]  /*05a0*/  FADD R19, R6, R19 ;  /* 0x0000001306137221 */ /* 0x000fe40000000000 */
[----:B--2---:R-:W-:Y:S02]  /*05b0*/  FADD R23, R23, R4 ;  /* 0x0000000417177221 */ /* 0x004fe40000000000 */
[----:B------:R-:W4:Y:S01]  /*05c0*/  LDG.E.EL.128 R4, desc[UR4][R26.64] ;  /* 0x000000041a047981 */ /* 0x000f22000c2e1d00 */
[----:B------:R-:W-:-:S02]  /*05d0*/  FADD R22, R22, R19 ;  /* 0x0000001316167221 */ /* 0x000fc40000000000 */
[----:B------:R-:W0:Y:S01]  /*05e0*/  LDC.64 R18, c[0x0][0x258] ;  /* 0x00009600ff127b82 */ /* 0x000e220000000a00 */
[----:B------:R-:W-:Y:S01]  /*05f0*/  FADD R21, R21, R16 ;  /* 0x0000001015157221 */ /* 0x000fe20000000000 */
[----:B------:R-:W-:-:S05]  /*0600*/  FADD R20, R20, R17 ;  /* 0x0000001114147221 */ /* 0x000fca0000000000 */
[----:B------:R-:W-:Y:S01]  /*0610*/  STG.E.128 desc[UR4][R28.64], R20 ;  /* 0x000000141c007986 */ /* 0x000fe2000c101d04 */
[----:B0-----:R-:W-:-:S04]  /*0620*/  IMAD.WIDE R18, R25, 0x4, R18 ;  /* 0x0000000419127825 */ /* 0x001fc800078e0212 */
[----:B-----5:R-:W-:-:S04]  /*0630*/  FADD R11, -R11, R23 ;  /* 0x000000170b0b7221 */ /* 0x020fc80000000100 */
[----:B------:R-:W-:Y:S01]  /*0640*/  FMUL R2, R2, R11 ;  /* 0x0000000b02027220 */ /* 0x000fe20000400000 */
[----:B------:R-:W-:Y:S01]  /*0650*/  FADD R11, -R10, R22 ;  /* 0x000000160a0b7221 */ /* 0x000fe20000000100 */
[----:B------:R-:W-:Y:S01]  /*0660*/  FADD R10, -R9, R21 ;  /* 0x00000015090a7221 */ /* 0x000fe20000000100 */
[----:B------:R-:W-:Y:S02]  /*0670*/  FADD R9, -R8, R20 ;  /* 0x0000001408097221 */ /* 0x000fe40000000100 */
[----:B------:R-:W-:Y:S01]  /*0680*/  FMUL R11, R0, R11 ;  /* 0x0000000b000b7220 */ /* 0x000fe20000400000 */
[----:B------:R-:W-:Y:S01]  /*0690*/  FMUL R10, R3, R10 ;  /* 0x0000000a030a7220 */ /* 0x000fe20000400000 */
[----:B------:R-:W-:Y:S01]  /*06a0*/  FMUL R9, R24, R9 ;  /* 0x0000000918097220 */ /* 0x000fe20000400000 */
[----:B----4-:R-:W-:Y:S01]  /*06b0*/  FFMA R7, R15, R2, R7 ;  /* 0x000000020f077223 */ /* 0x010fe20000000007 */
[----:B------:R-:W-:Y:S01]  /*06c0*/  FFMA R6, R14, R11, R6 ;  /* 0x0000000b0e067223 */ /* 0x000fe20000000006 */
[----:B------:R-:W-:Y:S01]  /*06d0*/  FFMA R5, R13, R10, R5 ;  /* 0x0000000a0d057223 */ /* 0x000fe20000000005 */
[----:B------:R-:W-:-:S02]  /*06e0*/  FFMA R4, R12, R9, R4 ;  /* 0x000000090c047223 */ /* 0x000fc40000000004 */
[----:B------:R-:W-:Y:S02]  /*06f0*/  FSETP.GEU.AND P0, PT, R7, RZ, PT ;  /* 0x000000ff0700720b */ /* 0x000fe40003f0e000 */
[----:B------:R-:W-:Y:S02]  /*0700*/  FSETP.GEU.AND P1, PT, R6, RZ, PT ;  /* 0x000000ff0600720b */ /* 0x000fe40003f2e000 */
[----:B------:R-:W-:Y:S02]  /*0710*/  FSETP.GEU.AND P2, PT, R5, RZ, PT ;  /* 0x000000ff0500720b */ /* 0x000fe40003f4e000 */
[----:B------:R-:W-:Y:S02]  /*0720*/  FSETP.GEU.AND P3, PT, R4, RZ, PT ;  /* 0x000000ff0400720b */ /* 0x000fe40003f6e000 */
[----:B------:R-:W-:Y:S02]  /*0730*/  SEL R7, R7, RZ, P0 ;  /* 0x000000ff07077207 */ /* 0x000fe40000000000 */
[----:B------:R-:W-:-:S02]  /*0740*/  SEL R6, R6, RZ, P1 ;  /* 0x000000ff06067207 */ /* 0x000fc40000800000 */
[----:B------:R-:W-:Y:S02]  /*0750*/  SEL R5, R5, RZ, P2 ;  /* 0x000000ff05057207 */ /* 0x000fe40001000000 */
[----:B------:R-:W-:-:S05]  /*0760*/  SEL R4, R4, RZ, P3 ;  /* 0x000000ff04047207 */ /* 0x000fca0001800000 */
[----:B------:R-:W-:Y:S01]  /*0770*/  STG.E.128 desc[UR4][R18.64], R4 ;  /* 0x0000000412007986 */ /* 0x000fe2000c101d04 */
[----:B------:R-:W-:Y:S05]  /*0780*/  EXIT ;  /* 0x000000000000794d */ /* 0x000fea0003800000 */
.L_x_0:
[----:B------:R-:W-:-:S00]  /*0790*/  BRA `(.L_x_0) ;  /* 0xfffffffc00fc7947 */ /* 0x000fc0000383ffff */
[----:B------:R-:W-:-:S00]  /*07a0*/  NOP ;  /* 0x0000000000007918 */ /* 0x000fc00000000000 */
        /* <DEDUP_REMOVED lines=13> */
.L_x_1:


//--------------------- .nv.global.init           --------------------------
	.section	.nv.global.init,"aw",@progbits
.nv.global.init:
	.type		_$_str,@object
	.size		_$_str,(_$_str_$_2 - _$_str)
_$_str:
        /*0000*/ 	.byte	0x5f, 0x5f, 0x43, 0x55, 0x44, 0x41, 0x5f, 0x46, 0x54, 0x5a, 0x00
	.type		_$_str_$_2,@object
	.size		_$_str_$_2,(.L_1 - _$_str_$_2)
_$_str_$_2:
        /*000b*/ 	.byte	0x5f, 0x5f, 0x43, 0x55, 0x44, 0x41, 0x5f, 0x50, 0x52, 0x45, 0x43, 0x5f, 0x53, 0x51, 0x52, 0x54
        /*001b*/ 	.byte	0x00
.L_1:


//--------------------- .nv.constant0.triton_poi_fused__native_batch_norm_legit_no_training_add_relu_22 --------------------------
	.section	.nv.constant0.triton_poi_fused__native_batch_norm_legit_no_training_add_relu_22,"a",@progbits
	.sectionflags	@""
	.align	4
.nv.constant0.triton_poi_fused__native_batch_norm_legit_no_training_add_relu_22:
	.zero		612
